	.headerflags	@"EF_CUDA_TEXMODE_UNIFIED EF_CUDA_64BIT_ADDRESS EF_CUDA_ACCELERATORS EF_CUDA_SM90 EF_CUDA_VIRTUAL_SM(EF_CUDA_SM90)"
	.elftype	@"ET_EXEC"


//--------------------- .nv.info                  --------------------------
	.section	.nv.info,"",@"SHT_CUDA_INFO"
	.align	4


	//----- nvinfo : EIATTR_REGCOUNT
	.align		4
        /*0000*/ 	.byte	0x04, 0x2f
        /*0002*/ 	.short	(.L_1 - .L_0)
	.align		4
.L_0:
        /*0004*/ 	.word	index@(triton_poi_fused_convolution_relu_8)
        /*0008*/ 	.word	0x00000030


	//----- nvinfo : EIATTR_MIN_STACK_SIZE
	.align		4
.L_1:
        /*000c*/ 	.byte	0x04, 0x12
        /*000e*/ 	.short	(.L_3 - .L_2)
	.align		4
.L_2:
        /*0010*/ 	.word	index@(triton_poi_fused_convolution_relu_8)
        /*0014*/ 	.word	0x00000000


	//----- nvinfo : EIATTR_FRAME_SIZE
	.align		4
.L_3:
        /*0018*/ 	.byte	0x04, 0x11
        /*001a*/ 	.short	(.L_5 - .L_4)
	.align		4
.L_4:
        /*001c*/ 	.word	index@(triton_poi_fused_convolution_relu_8)
        /*0020*/ 	.word	0x00000000


	//----- nvinfo : EIATTR_MIN_STACK_SIZE
	.align		4
.L_5:
        /*0024*/ 	.byte	0x04, 0x12
        /*0026*/ 	.short	(.L_7 - .L_6)
	.align		4
.L_6:
        /*0028*/ 	.word	index@(triton_poi_fused_convolution_relu_8)
        /*002c*/ 	.word	0x00000000
.L_7:


//--------------------- .nv.info.triton_poi_fused_convolution_relu_8 --------------------------
	.section	.nv.info.triton_poi_fused_convolution_relu_8,"",@"SHT_CUDA_INFO"
	.sectionflags	@""
	.align	4


	//----- nvinfo : EIATTR_CUDA_API_VERSION
	.align		4
        /*0000*/ 	.byte	0x04, 0x37
        /*0002*/ 	.short	(.L_9 - .L_8)
.L_8:
        /*0004*/ 	.word	0x0000007c


	//----- nvinfo : EIATTR_KPARAM_INFO
	.align		4
.L_9:
        /*0008*/ 	.byte	0x04, 0x17
        /*000a*/ 	.short	(.L_11 - .L_10)
.L_10:
        /*000c*/ 	.word	0x00000000
        /*0010*/ 	.short	0x0005
        /*0012*/ 	.short	0x0024
        /*0014*/ 	.byte	0x00, 0xf0, 0x11, 0x00


	//----- nvinfo : EIATTR_KPARAM_INFO
	.align		4
.L_11:
        /*0018*/ 	.byte	0x04, 0x17
        /*001a*/ 	.short	(.L_13 - .L_12)
.L_12:
        /*001c*/ 	.word	0x00000000
        /*0020*/ 	.short	0x0004
        /*0022*/ 	.short	0x0020
        /*0024*/ 	.byte	0x00, 0xf0, 0x11, 0x00


	//----- nvinfo : EIATTR_KPARAM_INFO
	.align		4
.L_13:
        /*0028*/ 	.byte	0x04, 0x17
        /*002a*/ 	.short	(.L_15 - .L_14)
.L_14:
        /*002c*/ 	.word	0x00000000
        /*0030*/ 	.short	0x0003
        /*0032*/ 	.short	0x0018
        /*0034*/ 	.byte	0x00, 0xf4, 0x21, 0x00


	//----- nvinfo : EIATTR_KPARAM_INFO
	.align		4
.L_15:
        /*0038*/ 	.byte	0x04, 0x17
        /*003a*/ 	.short	(.L_17 - .L_16)
.L_16:
        /*003c*/ 	.word	0x00000000
        /*0040*/ 	.short	0x0002
        /*0042*/ 	.short	0x0010
        /*0044*/ 	.byte	0x00, 0xf4, 0x21, 0x00


	//----- nvinfo : EIATTR_KPARAM_INFO
	.align		4
.L_17:
        /*0048*/ 	.byte	0x04, 0x17
        /*004a*/ 	.short	(.L_19 - .L_18)
.L_18:
        /*004c*/ 	.word	0x00000000
        /*0050*/ 	.short	0x0001
        /*0052*/ 	.short	0x0008
        /*0054*/ 	.byte	0x00, 0xf4, 0x21, 0x00


	//----- nvinfo : EIATTR_KPARAM_INFO
	.align		4
.L_19:
        /*0058*/ 	.byte	0x04, 0x17
        /*005a*/ 	.short	(.L_21 - .L_20)
.L_20:
        /*005c*/ 	.word	0x00000000
        /*0060*/ 	.short	0x0000
        /*0062*/ 	.short	0x0000
        /*0064*/ 	.byte	0x00, 0xf4, 0x21, 0x00


	//----- nvinfo : EIATTR_SPARSE_MMA_MASK
	.align		4
.L_21:
        /*0068*/ 	.byte	0x03, 0x50
        /*006a*/ 	.short	0x0000


	//----- nvinfo : EIATTR_MAXREG_COUNT
	.align		4
        /*006c*/ 	.byte	0x03, 0x1b
        /*006e*/ 	.short	0x00ff


	//----- nvinfo : EIATTR_EXIT_INSTR_OFFSETS
	.align		4
        /*0070*/ 	.byte	0x04, 0x1c
        /*0072*/ 	.short	(.L_23 - .L_22)


	//   ....[0]....
.L_22:
        /*0074*/ 	.word	0x00000c20


	//   ....[1]....
        /*0078*/ 	.word	0x00000c40


	//----- nvinfo : EIATTR_REQNTID
	.align		4
.L_23:
        /*007c*/ 	.byte	0x04, 0x10
        /*007e*/ 	.short	(.L_25 - .L_24)
.L_24:
        /*0080*/ 	.word	0x00000100
        /*0084*/ 	.word	0x00000001
        /*0088*/ 	.word	0x00000001


	//----- nvinfo : EIATTR_CBANK_PARAM_SIZE
	.align		4
.L_25:
        /*008c*/ 	.byte	0x03, 0x19
        /*008e*/ 	.short	0x0028


	//----- nvinfo : EIATTR_PARAM_CBANK
	.align		4
        /*0090*/ 	.byte	0x04, 0x0a
        /*0092*/ 	.short	(.L_27 - .L_26)
	.align		4
.L_26:
        /*0094*/ 	.word	index@(.nv.constant0.triton_poi_fused_convolution_relu_8)
        /*0098*/ 	.short	0x0210
        /*009a*/ 	.short	0x0028


	//----- nvinfo : EIATTR_SW_WAR
	.align		4
.L_27:
        /*009c*/ 	.byte	0x04, 0x36
        /*009e*/ 	.short	(.L_29 - .L_28)
.L_28:
        /*00a0*/ 	.word	0x00000008
.L_29:


//--------------------- .nv.callgraph             --------------------------
	.section	.nv.callgraph,"",@"SHT_CUDA_CALLGRAPH"
	.align	4
	.sectionentsize	8
	.align		4
        /*0000*/ 	.word	0x00000000
	.align		4
        /*0004*/ 	.word	0xffffffff
	.align		4
        /*0008*/ 	.word	0x00000000
	.align		4
        /*000c*/ 	.word	0xfffffffe
	.align		4
        /*0010*/ 	.word	0x00000000
	.align		4
        /*0014*/ 	.word	0xfffffffd
	.align		4
        /*0018*/ 	.word	0x00000000
	.align		4
        /*001c*/ 	.word	0xfffffffc


//--------------------- .text.triton_poi_fused_convolution_relu_8 --------------------------
	.section	.text.triton_poi_fused_convolution_relu_8,"ax",@progbits
	.sectionflags	@"SHF_BARRIERS=1"
	.align	128
        .global         triton_poi_fused_convolution_relu_8
        .type           triton_poi_fused_convolution_relu_8,@function
        .size           triton_poi_fused_convolution_relu_8,(.L_x_1 - triton_poi_fused_convolution_relu_8)
        .other          triton_poi_fused_convolution_relu_8,@"STO_CUDA_ENTRY STV_DEFAULT"
triton_poi_fused_convolution_relu_8:
.text.triton_poi_fused_convolution_relu_8:
[----:B------:R-:W0:Y:S01]  /*0000*/  LDC R1, c[0x0][0x28] ;  /* 0x00000a00ff017b82 */ /* 0x000e220000000800 */
[----:B------:R-:W1:Y:S07]  /*0010*/  S2R R7, SR_TID.X ;  /* 0x0000000000077919 */ /* 0x000e6e0000002100 */
[----:B------:R-:W2:Y:S01]  /*0020*/  LDC.64 R28, c[0x0][0x210] ;  /* 0x00008400ff1c7b82 */ /* 0x000ea20000000a00 */
[----:B------:R-:W-:Y:S02]  /*0030*/  CS2R R20, SRZ ;  /* 0x0000000000147805 */ /* 0x000fe4000001ff00 */
[----:B------:R-:W-:Y:S01]  /*0040*/  CS2R R22, SRZ ;  /* 0x0000000000167805 */ /* 0x000fe2000001ff00 */
[----:B------:R-:W3:Y:S01]  /*0050*/  S2R R41, SR_CTAID.Y ;  /* 0x0000000000297919 */ /* 0x000ee20000002600 */
[----:B------:R-:W-:Y:S01]  /*0060*/  ULDC.64 UR6, c[0x0][0x208] ;  /* 0x0000820000067ab9 */ /* 0x000fe20000000a00 */
[----:B------:R-:W-:-:S02]  /*0070*/  CS2R R24, SRZ ;  /* 0x0000000000187805 */ /* 0x000fc4000001ff00 */
[----:B------:R-:W-:Y:S01]  /*0080*/  CS2R R26, SRZ ;  /* 0x00000000001a7805 */ /* 0x000fe2000001ff00 */
[----:B------:R-:W4:Y:S01]  /*0090*/  S2R R5, SR_CTAID.X ;  /* 0x0000000000057919 */ /* 0x000f220000002500 */
[----:B------:R-:W-:Y:S02]  /*00a0*/  CS2R R16, SRZ ;  /* 0x0000000000107805 */ /* 0x000fe4000001ff00 */
[----:B------:R-:W-:Y:S02]  /*00b0*/  CS2R R18, SRZ ;  /* 0x0000000000127805 */ /* 0x000fe4000001ff00 */
[----:B-1----:R-:W-:Y:S01]  /*00c0*/  SHF.R.U32.HI R30, RZ, 0x2, R7 ;  /* 0x00000002ff1e7819 */ /* 0x002fe20000011607 */
[----:B------:R-:W-:Y:S02]  /*00d0*/  IMAD.SHL.U32 R6, R7, 0x4, RZ ;  /* 0x0000000407067824 */ /* 0x000fe400078e00ff */
[----:B---3--:R-:W-:Y:S01]  /*00e0*/  IMAD.SHL.U32 R41, R41, 0x10, RZ ;  /* 0x0000001029297824 */ /* 0x008fe200078e00ff */
[----:B------:R-:W-:-:S04]  /*00f0*/  SGXT.U32 R30, R30, 0x6 ;  /* 0x000000061e1e781a */ /* 0x000fc80000000000 */
[----:B------:R-:W-:Y:S02]  /*0100*/  LOP3.LUT R0, R41, 0xc, R6, 0xf8, !PT ;  /* 0x0000000c29007812 */ /* 0x000fe400078ef806 */
[----:B----4-:R-:W-:-:S03]  /*0110*/  PRMT R2, R30, 0x6540, R5 ;  /* 0x000065401e027816 */ /* 0x010fc60000000005 */
[----:B------:R-:W-:Y:S01]  /*0120*/  IMAD.HI R3, R0, 0x2aaaaaab, RZ ;  /* 0x2aaaaaab00037827 */ /* 0x000fe200078e02ff */
[C---:B------:R-:W-:Y:S02]  /*0130*/  LOP3.LUT R8, R2.reuse, 0x40, RZ, 0xfc, !PT ;  /* 0x0000004002087812 */ /* 0x040fe400078efcff */
[----:B------:R-:W-:Y:S02]  /*0140*/  LOP3.LUT R10, R2, 0xc0, RZ, 0xfc, !PT ;  /* 0x000000c0020a7812 */ /* 0x000fe400078efcff */
[----:B------:R-:W-:Y:S02]  /*0150*/  ISETP.GE.AND P2, PT, R8, 0x100, PT ;  /* 0x000001000800780c */ /* 0x000fe40003f46270 */
[----:B------:R-:W-:Y:S01]  /*0160*/  SHF.R.U32.HI R4, RZ, 0x1f, R3 ;  /* 0x0000001fff047819 */ /* 0x000fe20000011603 */
[----:B------:R-:W1:Y:S01]  /*0170*/  LDC.64 R8, c[0x0][0x218] ;  /* 0x00008600ff087b82 */ /* 0x000e620000000a00 */
[----:B------:R-:W-:Y:S02]  /*0180*/  ISETP.GE.AND P5, PT, R2, 0x100, PT ;  /* 0x000001000200780c */ /* 0x000fe40003fa6270 */
[----:B------:R-:W-:-:S02]  /*0190*/  LEA.HI.SX32 R3, R3, R4, 0x19 ;  /* 0x0000000403037211 */ /* 0x000fc400078fcaff */
[----:B------:R-:W-:-:S03]  /*01a0*/  ISETP.GE.AND P0, PT, R10, 0x100, PT ;  /* 0x000001000a00780c */ /* 0x000fc60003f06270 */
[----:B------:R-:W-:Y:S01]  /*01b0*/  IMAD R4, R3, -0x300, R0 ;  /* 0xfffffd0003047824 */ /* 0x000fe200078e0200 */
[----:B------:R-:W-:-:S03]  /*01c0*/  LOP3.LUT R0, R2, 0x80, RZ, 0xfc, !PT ;  /* 0x0000008002007812 */ /* 0x000fc600078efcff */
[----:B------:R-:W-:Y:S01]  /*01d0*/  IMAD R3, R3, 0x30000, R4 ;  /* 0x0003000003037824 */ /* 0x000fe200078e0204 */
[----:B------:R-:W-:-:S03]  /*01e0*/  ISETP.GE.AND P1, PT, R0, 0x100, PT ;  /* 0x000001000000780c */ /* 0x000fc60003f26270 */
[----:B------:R-:W-:-:S04]  /*01f0*/  IMAD R0, R2, 0x300, R3 ;  /* 0x0000030002007824 */ /* 0x000fc800078e0203 */
[C---:B------:R-:W-:Y:S02]  /*0200*/  VIADD R2, R0.reuse, 0xc000 ;  /* 0x0000c00000027836 */ /* 0x040fe40000000000 */
[----:B--2---:R-:W-:-:S04]  /*0210*/  IMAD.WIDE R32, R0, 0x4, R28 ;  /* 0x0000000400207825 */ /* 0x004fc800078e021c */
[----:B-1----:R-:W-:Y:S01]  /*0220*/  IMAD.WIDE R8, R4, 0x4, R8 ;  /* 0x0000000404087825 */ /* 0x002fe200078e0208 */
[----:B------:R1:W2:Y:S03]  /*0230*/  @!P5 LDG.E.EL.128 R24, desc[UR6][R32.64] ;  /* 0x000000062018d981 */ /* 0x0002a6000c2e1d00 */
[--C-:B------:R-:W-:Y:S02]  /*0240*/  IMAD.WIDE R34, R2, 0x4, R28.reuse ;  /* 0x0000000402227825 */ /* 0x100fe400078e021c */
[----:B------:R-:W3:Y:S02]  /*0250*/  LDG.E.EL.128 R8, desc[UR6][R8.64] ;  /* 0x0000000608087981 */ /* 0x000ee4000c2e1d00 */
[C---:B------:R-:W-:Y:S02]  /*0260*/  VIADD R3, R0.reuse, 0x18000 ;  /* 0x0001800000037836 */ /* 0x040fe40000000000 */
[----:B------:R-:W3:Y:S01]  /*0270*/  @!P2 LDG.E.EL.128 R20, desc[UR6][R34.64] ;  /* 0x000000062214a981 */ /* 0x000ee2000c2e1d00 */
[----:B------:R-:W-:Y:S01]  /*0280*/  VIADD R4, R0, 0x24000 ;  /* 0x0002400000047836 */ /* 0x000fe20000000000 */
[----:B------:R-:W-:Y:S01]  /*0290*/  CS2R R12, SRZ ;  /* 0x00000000000c7805 */ /* 0x000fe2000001ff00 */
[----:B------:R-:W-:Y:S01]  /*02a0*/  IMAD.WIDE R36, R3, 0x4, R28 ;  /* 0x0000000403247825 */ /* 0x000fe200078e021c */
[----:B------:R-:W-:-:S03]  /*02b0*/  CS2R R14, SRZ ;  /* 0x00000000000e7805 */ /* 0x000fc6000001ff00 */
[----:B------:R-:W-:Y:S01]  /*02c0*/  IMAD.WIDE R28, R4, 0x4, R28 ;  /* 0x00000004041c7825 */ /* 0x000fe200078e021c */
[----:B------:R-:W4:Y:S04]  /*02d0*/  @!P1 LDG.E.EL.128 R16, desc[UR6][R36.64] ;  /* 0x0000000624109981 */ /* 0x000f28000c2e1d00 */
[----:B------:R5:W4:Y:S01]  /*02e0*/  @!P0 LDG.E.EL.128 R12, desc[UR6][R28.64] ;  /* 0x000000061c0c8981 */ /* 0x000b22000c2e1d00 */
[----:B------:R-:W5:Y:S01]  /*02f0*/  S2UR UR5, SR_CgaCtaId ;  /* 0x00000000000579c3 */ /* 0x000f620000008800 */
[----:B-1----:R-:W-:Y:S01]  /*0300*/  SHF.R.U32.HI R32, RZ, 0x6, R7 ;  /* 0x00000006ff207819 */ /* 0x002fe20000011607 */
[----:B------:R-:W-:Y:S01]  /*0310*/  IMAD.SHL.U32 R7, R7, 0x400, RZ ;  /* 0x0000040007077824 */ /* 0x000fe200078e00ff */
[----:B------:R-:W-:-:S04]  /*0320*/  UMOV UR4, 0x400 ;  /* 0x0000040000047882 */ /* 0x000fc80000000000 */
[----:B------:R-:W-:Y:S02]  /*0330*/  LOP3.LUT R7, R7, 0xc00, RZ, 0xc0, !PT ;  /* 0x00000c0007077812 */ /* 0x000fe400078ec0ff */
[----:B------:R-:W-:Y:S02]  /*0340*/  SGXT.U32 R32, R32, 0x2 ;  /* 0x000000022020781a */ /* 0x000fe40000000000 */
[C---:B------:R-:W-:Y:S02]  /*0350*/  LOP3.LUT R33, R7.reuse, R30, RZ, 0xfc, !PT ;  /* 0x0000001e07217212 */ /* 0x040fe400078efcff */
[C---:B------:R-:W-:Y:S02]  /*0360*/  LOP3.LUT R30, R7.reuse, 0x100, RZ, 0xfc, !PT ;  /* 0x00000100071e7812 */ /* 0x040fe400078efcff */
[C---:B0----5:R-:W-:Y:S02]  /*0370*/  LOP3.LUT R29, R7.reuse, 0x200, RZ, 0xfc, !PT ;  /* 0x00000200071d7812 */ /* 0x061fe400078efcff */
[----:B------:R-:W-:Y:S01]  /*0380*/  LOP3.LUT R31, R7, 0x300, RZ, 0xfc, !PT ;  /* 0x00000300071f7812 */ /* 0x000fe200078efcff */
[----:B------:R-:W-:Y:S01]  /*0390*/  UPRMT UR4, UR5, 0x654, UR4 ;  /* 0x0000065405047896 */ /* 0x000fe20008000004 */
[----:B------:R-:W-:-:S05]  /*03a0*/  LOP3.LUT R41, R41, R32, RZ, 0xfc, !PT ;  /* 0x0000002029297212 */ /* 0x000fca00078efcff */
[----:B------:R-:W-:Y:S02]  /*03b0*/  LEA.HI R28, R7, UR4, RZ, 0x1a ;  /* 0x00000004071c7c11 */ /* 0x000fe4000f8fd0ff */
[----:B------:R-:W-:Y:S02]  /*03c0*/  LEA.HI R30, R30, UR4, RZ, 0x1a ;  /* 0x000000041e1e7c11 */ /* 0x000fe4000f8fd0ff */
[----:B------:R-:W-:Y:S02]  /*03d0*/  LEA.HI R32, R29, UR4, RZ, 0x1a ;  /* 0x000000041d207c11 */ /* 0x000fe4000f8fd0ff */
[----:B------:R-:W-:Y:S01]  /*03e0*/  LEA.HI R34, R31, UR4, RZ, 0x1a ;  /* 0x000000041f227c11 */ /* 0x000fe2000f8fd0ff */
[C---:B------:R-:W-:Y:S02]  /*03f0*/  IMAD R29, R33.reuse, 0x4, R28 ;  /* 0x00000004211d7824 */ /* 0x040fe400078e021c */
[C---:B------:R-:W-:Y:S02]  /*0400*/  IMAD R28, R33.reuse, 0x4, R30 ;  /* 0x00000004211c7824 */ /* 0x040fe400078e021e */
[----:B------:R-:W-:-:S02]  /*0410*/  IMAD R30, R33, 0x4, R32 ;  /* 0x00000004211e7824 */ /* 0x000fc400078e0220 */
[----:B------:R-:W-:Y:S01]  /*0420*/  IMAD R33, R33, 0x4, R34 ;  /* 0x0000000421217824 */ /* 0x000fe200078e0222 */
[----:B------:R-:W-:Y:S01]  /*0430*/  LOP3.LUT R40, R6, 0x3fc, RZ, 0xc0, !PT ;  /* 0x000003fc06287812 */ /* 0x000fe200078ec0ff */
[C---:B---3--:R-:W-:Y:S01]  /*0440*/  FADD R36, R8.reuse, R20 ;  /* 0x0000001408247221 */ /* 0x048fe20000000000 */
[----:B------:R-:W-:Y:S01]  /*0450*/  FSETP.GEU.AND P4, PT, R8, -R20, PT ;  /* 0x800000140800720b */ /* 0x000fe20003f8e000 */
[----:B------:R-:W-:-:S03]  /*0460*/  FADD R35, R9, R21 ;  /* 0x0000001509237221 */ /* 0x000fc60000000000 */
[----:B------:R-:W-:Y:S02]  /*0470*/  SEL R20, R36, RZ, P4 ;  /* 0x000000ff24147207 */ /* 0x000fe40002000000 */
[C---:B------:R-:W-:Y:S01]  /*0480*/  FSETP.GEU.AND P4, PT, R9.reuse, -R21, PT ;  /* 0x800000150900720b */ /* 0x040fe20003f8e000 */
[----:B--2---:R-:W-:Y:S01]  /*0490*/  FADD R34, R8, R24 ;  /* 0x0000001808227221 */ /* 0x004fe20000000000 */
[----:B------:R-:W-:Y:S02]  /*04a0*/  FADD R7, R9, R25 ;  /* 0x0000001909077221 */ /* 0x000fe40000000000 */
[----:B------:R-:W-:Y:S02]  /*04b0*/  SEL R21, R35, RZ, P4 ;  /* 0x000000ff23157207 */ /* 0x000fe40002000000 */
[----:B------:R-:W-:Y:S01]  /*04c0*/  FSETP.GEU.AND P4, PT, R9, -R25, PT ;  /* 0x800000190900720b */ /* 0x000fe20003f8e000 */
[----:B------:R-:W-:Y:S03]  /*04d0*/  STS [R29], R34 ;  /* 0x000000221d007388 */ /* 0x000fe60000000800 */
[----:B------:R-:W-:Y:S01]  /*04e0*/  SEL R25, R7, RZ, P4 ;  /* 0x000000ff07197207 */ /* 0x000fe20002000000 */
[----:B------:R0:W-:Y:S01]  /*04f0*/  STS [R28+0x400], R7 ;  /* 0x000400071c007388 */ /* 0x0001e20000000800 */
[C---:B------:R-:W-:Y:S01]  /*0500*/  FSETP.GEU.AND P4, PT, R10.reuse, -R22, PT ;  /* 0x800000160a00720b */ /* 0x040fe20003f8e000 */
[----:B------:R-:W-:Y:S01]  /*0510*/  FADD R38, R11, R23 ;  /* 0x000000170b267221 */ /* 0x000fe20000000000 */
[C---:B0-----:R-:W-:Y:S01]  /*0520*/  FADD R7, R10.reuse, R22 ;  /* 0x000000160a077221 */ /* 0x041fe20000000000 */
[----:B------:R-:W-:-:S04]  /*0530*/  FADD R31, R10, R26 ;  /* 0x0000001a0a1f7221 */ /* 0x000fc80000000000 */
[----:B------:R-:W-:Y:S02]  /*0540*/  SEL R22, R7, RZ, P4 ;  /* 0x000000ff07167207 */ /* 0x000fe40002000000 */
[C---:B------:R-:W-:Y:S01]  /*0550*/  FSETP.GEU.AND P4, PT, R11.reuse, -R23, PT ;  /* 0x800000170b00720b */ /* 0x040fe20003f8e000 */
[----:B------:R-:W-:Y:S01]  /*0560*/  FADD R32, R11, R27 ;  /* 0x0000001b0b207221 */ /* 0x000fe20000000000 */
[----:B------:R-:W-:Y:S02]  /*0570*/  FSETP.GEU.AND P3, PT, R8, -R24, PT ;  /* 0x800000180800720b */ /* 0x000fe40003f6e000 */
[----:B------:R-:W-:Y:S02]  /*0580*/  SEL R23, R38, RZ, P4 ;  /* 0x000000ff26177207 */ /* 0x000fe40002000000 */
[----:B------:R-:W-:Y:S01]  /*0590*/  FSETP.GEU.AND P4, PT, R10, -R26, PT ;  /* 0x8000001a0a00720b */ /* 0x000fe20003f8e000 */
[----:B------:R0:W-:Y:S01]  /*05a0*/  STS [R30+0x800], R31 ;  /* 0x0008001f1e007388 */ /* 0x0001e20000000800 */
[C---:B----4-:R-:W-:Y:S01]  /*05b0*/  FSETP.GEU.AND P6, PT, R8.reuse, -R16, PT ;  /* 0x800000100800720b */ /* 0x050fe20003fce000 */
[----:B------:R-:W-:Y:S01]  /*05c0*/  FADD R16, R8, R16 ;  /* 0x0000001008107221 */ /* 0x000fe20000000000 */
[----:B------:R-:W-:Y:S01]  /*05d0*/  SEL R24, R34, RZ, P3 ;  /* 0x000000ff22187207 */ /* 0x000fe20001800000 */
[----:B------:R-:W-:Y:S01]  /*05e0*/  STS [R33+0xc00], R32 ;  /* 0x000c002021007388 */ /* 0x000fe20000000800 */
[C---:B------:R-:W-:Y:S01]  /*05f0*/  FSETP.GEU.AND P3, PT, R8.reuse, -R12, PT ;  /* 0x8000000c0800720b */ /* 0x040fe20003f6e000 */
[----:B------:R-:W-:Y:S01]  /*0600*/  FADD R37, R9, R17 ;  /* 0x0000001109257221 */ /* 0x000fe20000000000 */
[----:B------:R-:W-:Y:S01]  /*0610*/  SEL R26, R31, RZ, P4 ;  /* 0x000000ff1f1a7207 */ /* 0x000fe20002000000 */
[----:B------:R1:W-:Y:S01]  /*0620*/  STS [R29+0x100], R36 ;  /* 0x000100241d007388 */ /* 0x0003e20000000800 */
[----:B------:R-:W-:Y:S01]  /*0630*/  FADD R8, R8, R12 ;  /* 0x0000000c08087221 */ /* 0x000fe20000000000 */
[----:B0-----:R-:W-:Y:S01]  /*0640*/  SHF.R.U32.HI R31, RZ, 0x8, R6 ;  /* 0x00000008ff1f7819 */ /* 0x001fe20000011606 */
[----:B------:R-:W-:Y:S01]  /*0650*/  FADD R12, R11, R19 ;  /* 0x000000130b0c7221 */ /* 0x000fe20000000000 */
[----:B------:R-:W-:Y:S01]  /*0660*/  STS [R28+0x500], R35 ;  /* 0x000500231c007388 */ /* 0x000fe20000000800 */
[----:B------:R-:W-:-:S03]  /*0670*/  LOP3.LUT R34, R6, 0xfc, RZ, 0xc0, !PT ;  /* 0x000000fc06227812 */ /* 0x000fc600078ec0ff */
[----:B------:R0:W-:Y:S01]  /*0680*/  STS [R30+0x900], R7 ;  /* 0x000900071e007388 */ /* 0x0001e20000000800 */
[----:B-1----:R-:W-:-:S03]  /*0690*/  FADD R36, R10, R18 ;  /* 0x000000120a247221 */ /* 0x002fc60000000000 */
[----:B------:R1:W-:Y:S01]  /*06a0*/  STS [R33+0xd00], R38 ;  /* 0x000d002621007388 */ /* 0x0003e20000000800 */
[----:B------:R-:W-:-:S03]  /*06b0*/  SGXT.U32 R31, R31, 0x2 ;  /* 0x000000021f1f781a */ /* 0x000fc60000000000 */
[----:B------:R-:W-:Y:S01]  /*06c0*/  STS [R29+0x200], R16 ;  /* 0x000200101d007388 */ /* 0x000fe20000000800 */
[----:B------:R-:W-:-:S03]  /*06d0*/  PRMT R34, R34, 0x6540, R5 ;  /* 0x0000654022227816 */ /* 0x000fc60000000005 */
[----:B------:R-:W-:Y:S01]  /*06e0*/  STS [R28+0x600], R37 ;  /* 0x000600251c007388 */ /* 0x000fe20000000800 */
[----:B0-----:R-:W-:Y:S01]  /*06f0*/  FADD R7, R9, R13 ;  /* 0x0000000d09077221 */ /* 0x001fe20000000000 */
[----:B------:R-:W-:Y:S01]  /*0700*/  FSETP.GEU.AND P4, PT, R11, -R27, PT ;  /* 0x8000001b0b00720b */ /* 0x000fe20003f8e000 */
[----:B-1----:R-:W0:Y:S01]  /*0710*/  LDC.64 R38, c[0x0][0x220] ;  /* 0x00008800ff267b82 */ /* 0x002e220000000a00 */
[----:B------:R-:W-:Y:S01]  /*0720*/  STS [R30+0xa00], R36 ;  /* 0x000a00241e007388 */ /* 0x000fe20000000800 */
[----:B------:R-:W-:-:S03]  /*0730*/  FADD R5, R10, R14 ;  /* 0x0000000e0a057221 */ /* 0x000fc60000000000 */
[----:B------:R-:W-:Y:S04]  /*0740*/  STS [R33+0xe00], R12 ;  /* 0x000e000c21007388 */ /* 0x000fe80000000800 */
[----:B------:R1:W-:Y:S04]  /*0750*/  STS [R29+0x300], R8 ;  /* 0x000300081d007388 */ /* 0x0003e80000000800 */
[----:B------:R-:W-:Y:S01]  /*0760*/  STS [R28+0x700], R7 ;  /* 0x000700071c007388 */ /* 0x000fe20000000800 */
[----:B-1----:R-:W-:Y:S01]  /*0770*/  LOP3.LUT R29, R31, 0x3fc, R6, 0xf8, !PT ;  /* 0x000003fc1f1d7812 */ /* 0x002fe200078ef806 */
[----:B------:R-:W-:-:S02]  /*0780*/  FADD R6, R11, R15 ;  /* 0x0000000f0b067221 */ /* 0x000fc40000000000 */
[----:B------:R-:W-:Y:S04]  /*0790*/  STS [R30+0xb00], R5 ;  /* 0x000b00051e007388 */ /* 0x000fe80000000800 */
[----:B------:R-:W-:Y:S01]  /*07a0*/  STS [R33+0xf00], R6 ;  /* 0x000f000621007388 */ /* 0x000fe20000000800 */
[----:B------:R-:W-:Y:S01]  /*07b0*/  LEA R31, R31, UR4, 0x2 ;  /* 0x000000041f1f7c11 */ /* 0x000fe2000f8e10ff */
[----:B------:R-:W-:Y:S01]  /*07c0*/  IMAD R41, R41, 0x100, R34 ;  /* 0x0000010029297824 */ /* 0x000fe200078e0222 */
[----:B------:R-:W-:Y:S01]  /*07d0*/  SEL R27, R32, RZ, P4 ;  /* 0x000000ff201b7207 */ /* 0x000fe20002000000 */
[----:B------:R-:W-:Y:S01]  /*07e0*/  BAR.SYNC.DEFER_BLOCKING 0x0 ;  /* 0x0000000000007b1d */ /* 0x000fe20000010000 */
[----:B------:R-:W-:Y:S01]  /*07f0*/  ISETP.GE.AND P4, PT, R34, 0x100, PT ;  /* 0x000001002200780c */ /* 0x000fe20003f86270 */
[----:B------:R-:W-:Y:S01]  /*0800*/  IMAD R34, R40, 0x4, R31 ;  /* 0x0000000428227824 */ /* 0x000fe200078e021f */
[----:B------:R-:W-:-:S02]  /*0810*/  LEA R32, R29, UR4, 0x2 ;  /* 0x000000041d207c11 */ /* 0x000fc4000f8e10ff */
[----:B------:R-:W-:-:S04]  /*0820*/  LOP3.LUT R35, R40, 0x400, RZ, 0xfc, !PT ;  /* 0x0000040028237812 */ /* 0x000fc800078efcff */
[----:B------:R-:W-:-:S04]  /*0830*/  SHF.R.U32.HI R35, RZ, 0x6, R35 ;  /* 0x00000006ff237819 */ /* 0x000fc80000011623 */
[----:B------:R-:W-:Y:S01]  /*0840*/  LOP3.LUT R35, R35, 0x1c, RZ, 0xc0, !PT ;  /* 0x0000001c23237812 */ /* 0x000fe200078ec0ff */
[----:B------:R-:W-:Y:S04]  /*0850*/  LDS R28, [R32] ;  /* 0x00000000201c7984 */ /* 0x000fe80000000800 */
[----:B------:R-:W-:Y:S04]  /*0860*/  LDS R29, [R34+0x4] ;  /* 0x00000400221d7984 */ /* 0x000fe80000000800 */
[----:B------:R-:W-:Y:S04]  /*0870*/  LDS R30, [R34+0x8] ;  /* 0x00000800221e7984 */ /* 0x000fe80000000800 */
[----:B------:R-:W1:Y:S01]  /*0880*/  LDS R31, [R34+0xc] ;  /* 0x00000c00221f7984 */ /* 0x000e620000000800 */
[----:B------:R-:W-:-:S04]  /*0890*/  VIADD R35, R35, UR4 ;  /* 0x0000000423237c36 */ /* 0x000fc80008000000 */
[----:B------:R-:W-:-:S05]  /*08a0*/  IMAD R44, R40, 0x4, R35 ;  /* 0x00000004282c7824 */ /* 0x000fca00078e0223 */
[----:B------:R-:W-:Y:S04]  /*08b0*/  LDS R32, [R44+0x1000] ;  /* 0x001000002c207984 */ /* 0x000fe80000000800 */
[----:B------:R-:W-:Y:S04]  /*08c0*/  LDS R33, [R44+0x1004] ;  /* 0x001004002c217984 */ /* 0x000fe80000000800 */
[----:B------:R-:W-:Y:S04]  /*08d0*/  LDS R34, [R44+0x1008] ;  /* 0x001008002c227984 */ /* 0x000fe80000000800 */
[----:B------:R-:W2:Y:S01]  /*08e0*/  LDS R35, [R44+0x100c] ;  /* 0x00100c002c237984 */ /* 0x000ea20000000800 */
[----:B0-----:R-:W-:-:S04]  /*08f0*/  IMAD.WIDE R42, R41, 0x4, R38 ;  /* 0x00000004292a7825 */ /* 0x001fc800078e0226 */
[----:B------:R-:W-:Y:S01]  /*0900*/  VIADD R45, R41, 0x400 ;  /* 0x00000400292d7836 */ /* 0x000fe20000000000 */
[----:B-1----:R0:W-:Y:S02]  /*0910*/  @!P4 STG.E.128 desc[UR6][R42.64], R28 ;  /* 0x0000001c2a00c986 */ /* 0x0021e4000c101d06 */
[----:B0-----:R-:W-:-:S04]  /*0920*/  LOP3.LUT R28, R40, 0x800, RZ, 0xfc, !PT ;  /* 0x00000800281c7812 */ /* 0x001fc800078efcff */
[----:B------:R-:W-:Y:S01]  /*0930*/  SHF.R.U32.HI R28, RZ, 0x6, R28 ;  /* 0x00000006ff1c7819 */ /* 0x000fe2000001161c */
[----:B------:R-:W-:-:S03]  /*0940*/  VIADD R43, R41, 0x800 ;  /* 0x00000800292b7836 */ /* 0x000fc60000000000 */
[----:B------:R-:W-:Y:S01]  /*0950*/  LOP3.LUT R28, R28, 0x2c, RZ, 0xc0, !PT ;  /* 0x0000002c1c1c7812 */ /* 0x000fe200078ec0ff */
[----:B------:R-:W-:-:S04]  /*0960*/  IMAD.WIDE R30, R45, 0x4, R38 ;  /* 0x000000042d1e7825 */ /* 0x000fc800078e0226 */
[----:B------:R-:W-:Y:S02]  /*0970*/  VIADD R41, R41, 0xc00 ;  /* 0x00000c0029297836 */ /* 0x000fe40000000000 */
[----:B------:R-:W-:Y:S02]  /*0980*/  VIADD R29, R28, UR4 ;  /* 0x000000041c1d7c36 */ /* 0x000fe40008000000 */
[--C-:B------:R-:W-:Y:S01]  /*0990*/  IMAD.WIDE R42, R43, 0x4, R38.reuse ;  /* 0x000000042b2a7825 */ /* 0x100fe200078e0226 */
[----:B--2---:R0:W-:Y:S03]  /*09a0*/  @!P4 STG.E.128 desc[UR6][R30.64], R32 ;  /* 0x000000201e00c986 */ /* 0x0041e6000c101d06 */
[----:B------:R-:W-:-:S04]  /*09b0*/  IMAD.WIDE R38, R41, 0x4, R38 ;  /* 0x0000000429267825 */ /* 0x000fc800078e0226 */
[----:B------:R-:W-:-:S05]  /*09c0*/  IMAD R41, R40, 0x4, R29 ;  /* 0x0000000428297824 */ /* 0x000fca00078e021d */
[----:B------:R-:W-:Y:S04]  /*09d0*/  LDS R28, [R41+0x2000] ;  /* 0x00200000291c7984 */ /* 0x000fe80000000800 */
[----:B------:R-:W-:Y:S01]  /*09e0*/  LDS R29, [R41+0x2004] ;  /* 0x00200400291d7984 */ /* 0x000fe20000000800 */
[----:B0-----:R-:W-:-:S03]  /*09f0*/  LOP3.LUT R32, R40, 0xc00, RZ, 0xfc, !PT ;  /* 0x00000c0028207812 */ /* 0x001fc600078efcff */
[----:B------:R-:W-:Y:S01]  /*0a00*/  LDS R30, [R41+0x2008] ;  /* 0x00200800291e7984 */ /* 0x000fe20000000800 */
[----:B------:R-:W-:-:S03]  /*0a10*/  SHF.R.U32.HI R32, RZ, 0x6, R32 ;  /* 0x00000006ff207819 */ /* 0x000fc60000011620 */
[----:B------:R-:W0:Y:S01]  /*0a20*/  LDS R31, [R41+0x200c] ;  /* 0x00200c00291f7984 */ /* 0x000e220000000800 */
[----:B------:R-:W-:-:S05]  /*0a30*/  LOP3.LUT R32, R32, 0x3c, RZ, 0xc0, !PT ;  /* 0x0000003c20207812 */ /* 0x000fca00078ec0ff */
[----:B------:R-:W-:-:S04]  /*0a40*/  VIADD R33, R32, UR4 ;  /* 0x0000000420217c36 */ /* 0x000fc80008000000 */
[----:B------:R-:W-:-:S05]  /*0a50*/  IMAD R40, R40, 0x4, R33 ;  /* 0x0000000428287824 */ /* 0x000fca00078e0221 */
[----:B------:R-:W-:Y:S04]  /*0a60*/  LDS R32, [R40+0x3000] ;  /* 0x0030000028207984 */ /* 0x000fe80000000800 */
[----:B------:R-:W-:Y:S04]  /*0a70*/  LDS R33, [R40+0x3004] ;  /* 0x0030040028217984 */ /* 0x000fe80000000800 */
[----:B------:R-:W-:Y:S04]  /*0a80*/  LDS R34, [R40+0x3008] ;  /* 0x0030080028227984 */ /* 0x000fe80000000800 */
[----:B------:R-:W1:Y:S04]  /*0a90*/  LDS R35, [R40+0x300c] ;  /* 0x00300c0028237984 */ /* 0x000e680000000800 */
[----:B0-----:R0:W-:Y:S02]  /*0aa0*/  @!P4 STG.E.128 desc[UR6][R42.64], R28 ;  /* 0x0000001c2a00c986 */ /* 0x0011e4000c101d06 */
[----:B0-----:R-:W0:Y:S01]  /*0ab0*/  LDC.64 R28, c[0x0][0x228] ;  /* 0x00008a00ff1c7b82 */ /* 0x001e220000000a00 */
[----:B------:R-:W-:-:S02]  /*0ac0*/  SEL R16, R16, RZ, P6 ;  /* 0x000000ff10107207 */ /* 0x000fc40003000000 */
[----:B------:R-:W-:Y:S01]  /*0ad0*/  FSETP.GEU.AND P6, PT, R10, -R18, PT ;  /* 0x800000120a00720b */ /* 0x000fe20003fce000 */
[----:B-1----:R1:W-:Y:S01]  /*0ae0*/  @!P4 STG.E.128 desc[UR6][R38.64], R32 ;  /* 0x000000202600c986 */ /* 0x0023e2000c101d06 */
[----:B------:R-:W-:-:S04]  /*0af0*/  FSETP.GEU.AND P4, PT, R9, -R17, PT ;  /* 0x800000110900720b */ /* 0x000fc80003f8e000 */
[----:B------:R-:W-:Y:S02]  /*0b00*/  SEL R17, R37, RZ, P4 ;  /* 0x000000ff25117207 */ /* 0x000fe40002000000 */
[----:B------:R-:W-:Y:S02]  /*0b10*/  FSETP.GEU.AND P4, PT, R11, -R19, PT ;  /* 0x800000130b00720b */ /* 0x000fe40003f8e000 */
[----:B------:R-:W-:Y:S02]  /*0b20*/  SEL R18, R36, RZ, P6 ;  /* 0x000000ff24127207 */ /* 0x000fe40003000000 */
[----:B------:R-:W-:Y:S01]  /*0b30*/  SEL R19, R12, RZ, P4 ;  /* 0x000000ff0c137207 */ /* 0x000fe20002000000 */
[----:B0-----:R-:W-:-:S04]  /*0b40*/  IMAD.WIDE R30, R0, 0x4, R28 ;  /* 0x00000004001e7825 */ /* 0x001fc800078e021c */
[--C-:B-1----:R-:W-:Y:S01]  /*0b50*/  IMAD.WIDE R32, R2, 0x4, R28.reuse ;  /* 0x0000000402207825 */ /* 0x102fe200078e021c */
[----:B------:R0:W-:Y:S03]  /*0b60*/  @!P5 STG.E.128 desc[UR6][R30.64], R24 ;  /* 0x000000181e00d986 */ /* 0x0001e6000c101d06 */
[--C-:B------:R-:W-:Y:S01]  /*0b70*/  IMAD.WIDE R2, R3, 0x4, R28.reuse ;  /* 0x0000000403027825 */ /* 0x100fe200078e021c */
[----:B------:R0:W-:Y:S01]  /*0b80*/  @!P2 STG.E.128 desc[UR6][R32.64], R20 ;  /* 0x000000142000a986 */ /* 0x0001e2000c101d06 */
[----:B------:R-:W-:Y:S02]  /*0b90*/  FSETP.GEU.AND P5, PT, R9, -R13, PT ;  /* 0x8000000d0900720b */ /* 0x000fe40003fae000 */
[----:B------:R-:W-:Y:S01]  /*0ba0*/  FSETP.GEU.AND P6, PT, R10, -R14, PT ;  /* 0x8000000e0a00720b */ /* 0x000fe20003fce000 */
[----:B------:R0:W-:Y:S01]  /*0bb0*/  @!P1 STG.E.128 desc[UR6][R2.64], R16 ;  /* 0x0000001002009986 */ /* 0x0001e2000c101d06 */
[----:B------:R-:W-:Y:S01]  /*0bc0*/  FSETP.GEU.AND P2, PT, R11, -R15, PT ;  /* 0x8000000f0b00720b */ /* 0x000fe20003f4e000 */
[----:B------:R-:W-:Y:S01]  /*0bd0*/  IMAD.WIDE R28, R4, 0x4, R28 ;  /* 0x00000004041c7825 */ /* 0x000fe200078e021c */
[----:B------:R-:W-:-:S02]  /*0be0*/  SEL R8, R8, RZ, P3 ;  /* 0x000000ff08087207 */ /* 0x000fc40001800000 */
[----:B------:R-:W-:Y:S02]  /*0bf0*/  SEL R9, R7, RZ, P5 ;  /* 0x000000ff07097207 */ /* 0x000fe40002800000 */
[----:B------:R-:W-:Y:S02]  /*0c00*/  SEL R10, R5, RZ, P6 ;  /* 0x000000ff050a7207 */ /* 0x000fe40003000000 */
[----:B------:R-:W-:Y:S01]  /*0c10*/  SEL R11, R6, RZ, P2 ;  /* 0x000000ff060b7207 */ /* 0x000fe20001000000 */
[----:B0-----:R-:W-:Y:S06]  /*0c20*/  @P0 EXIT ;  /* 0x000000000000094d */ /* 0x001fec0003800000 */
[----:B------:R-:W-:Y:S01]  /*0c30*/  STG.E.128 desc[UR6][R28.64], R8 ;  /* 0x000000081c007986 */ /* 0x000fe2000c101d06 */
[----:B------:R-:W-:Y:S05]  /*0c40*/  EXIT ;  /* 0x000000000000794d */ /* 0x000fea0003800000 */
.L_x_0:
[----:B------:R-:W-:-:S00]  /*0c50*/  BRA `(.L_x_0) ;  /* 0xfffffffc00fc7947 */ /* 0x000fc0000383ffff */
[----:B------:R-:W-:-:S00]  /*0c60*/  NOP ;  /* 0x0000000000007918 */ /* 0x000fc00000000000 */
        /* <DEDUP_REMOVED lines=9> */
.L_x_1:


//--------------------- .nv.shared.triton_poi_fused_convolution_relu_8 --------------------------
	.section	.nv.shared.triton_poi_fused_convolution_relu_8,"aw",@nobits
	.sectionflags	@""
	.align	16
	.zero		1024


//--------------------- .nv.constant0.triton_poi_fused_convolution_relu_8 --------------------------
	.section	.nv.constant0.triton_poi_fused_convolution_relu_8,"a",@progbits
	.sectionflags	@""
	.align	4
.nv.constant0.triton_poi_fused_convolution_relu_8:
	.zero		568
